//
// Generated by NVIDIA NVVM Compiler
//
// Compiler Build ID: CL-36424714
// Cuda compilation tools, release 13.0, V13.0.88
// Based on NVVM 20.0.0
//

.version 9.0
.target sm_100
.address_size 64

	// .globl	_Z10dotProductPfS_S_i
// _ZZ10dotProductPfS_S_iE10partialSum has been demoted

.visible .entry _Z10dotProductPfS_S_i(
	.param .u64 .ptr .align 1 _Z10dotProductPfS_S_i_param_0,
	.param .u64 .ptr .align 1 _Z10dotProductPfS_S_i_param_1,
	.param .u64 .ptr .align 1 _Z10dotProductPfS_S_i_param_2,
	.param .u32 _Z10dotProductPfS_S_i_param_3
)
{
	.reg .pred 	%p<6>;
	.reg .b32 	%r<15>;
	.reg .b32 	%f<8>;
	.reg .b64 	%rd<12>;
	// demoted variable
	.shared .align 4 .b8 _ZZ10dotProductPfS_S_iE10partialSum[2048];
	ld.param.u64 	%rd1, [_Z10dotProductPfS_S_i_param_0];
	ld.param.u64 	%rd2, [_Z10dotProductPfS_S_i_param_1];
	ld.param.u64 	%rd3, [_Z10dotProductPfS_S_i_param_2];
	ld.param.u32 	%r8, [_Z10dotProductPfS_S_i_param_3];
	mov.u32 	%r1, %tid.x;
	mov.u32 	%r2, %ctaid.x;
	mov.u32 	%r14, %ntid.x;
	mad.lo.s32 	%r4, %r2, %r14, %r1;
	shl.b32 	%r9, %r1, 2;
	mov.u32 	%r10, _ZZ10dotProductPfS_S_iE10partialSum;
	add.s32 	%r5, %r10, %r9;
	mov.b32 	%r11, 0;
	st.shared.u32 	[%r5], %r11;
	setp.ge.s32 	%p1, %r4, %r8;
	@%p1 bra 	$L__BB0_2;
	cvta.to.global.u64 	%rd4, %rd1;
	cvta.to.global.u64 	%rd5, %rd2;
	mul.wide.s32 	%rd6, %r4, 4;
	add.s64 	%rd7, %rd4, %rd6;
	ld.global.f32 	%f1, [%rd7];
	add.s64 	%rd8, %rd5, %rd6;
	ld.global.f32 	%f2, [%rd8];
	mul.f32 	%f3, %f1, %f2;
	st.shared.f32 	[%r5], %f3;
$L__BB0_2:
	bar.sync 	0;
	setp.lt.u32 	%p2, %r14, 2;
	@%p2 bra 	$L__BB0_6;
$L__BB0_3:
	shr.u32 	%r7, %r14, 1;
	setp.ge.u32 	%p3, %r1, %r7;
	@%p3 bra 	$L__BB0_5;
	shl.b32 	%r12, %r7, 2;
	add.s32 	%r13, %r5, %r12;
	ld.shared.f32 	%f4, [%r13];
	ld.shared.f32 	%f5, [%r5];
	add.f32 	%f6, %f4, %f5;
	st.shared.f32 	[%r5], %f6;
$L__BB0_5:
	bar.sync 	0;
	setp.gt.u32 	%p4, %r14, 3;
	mov.u32 	%r14, %r7;
	@%p4 bra 	$L__BB0_3;
$L__BB0_6:
	setp.ne.s32 	%p5, %r1, 0;
	@%p5 bra 	$L__BB0_8;
	ld.shared.f32 	%f7, [_ZZ10dotProductPfS_S_iE10partialSum];
	cvta.to.global.u64 	%rd9, %rd3;
	mul.wide.u32 	%rd10, %r2, 4;
	add.s64 	%rd11, %rd9, %rd10;
	st.global.f32 	[%rd11], %f7;
$L__BB0_8:
	ret;

}


// ===== COMPILED SASS (sm_100) =====

	.target	sm_100

	.elftype	@"ET_EXEC"


//--------------------- .note.nv.tkinfo           --------------------------
	.section	.note.nv.tkinfo,"",@"SHT_NOTE"
	.sectionflags	@"SHF_NOTE_NV_TKINFO"
	.tkinfo
        /*0018*/ 	.word	0x00000002
        /*0030*/ 	.string	""
        /*0030*/ 	.string	"ptxas"
        /*0030*/ 	.string	"Cuda compilation tools, release 13.0, V13.0.88"
        /*0030*/ 	.string	"Build cuda_13.0.r13.0/compiler.36424714_0"
        /*0030*/ 	.string	"-arch sm_100 -m 64 "



//--------------------- .note.nv.cuinfo           --------------------------
	.section	.note.nv.cuinfo,"",@"SHT_NOTE"
	.sectionflags	@"SHF_NOTE_NV_CUINFO"
        /*0018*/ 	.short	0x0002
        /*001a*/ 	.short	0x0064
        /*001c*/ 	.short	0x0082
	.zero		2


//--------------------- .nv.info                  --------------------------
	.section	.nv.info,"",@"SHT_CUDA_INFO"
	.align	4


	//----- nvinfo : EIATTR_REGCOUNT
	.align		4
        /*0000*/ 	.byte	0x04, 0x2f
        /*0002*/ 	.short	(.L_1 - .L_0)
	.align		4
.L_0:
        /*0004*/ 	.word	index@(_Z10dotProductPfS_S_i)
        /*0008*/ 	.word	0x0000000c


	//----- nvinfo : EIATTR_FRAME_SIZE
	.align		4
.L_1:
        /*000c*/ 	.byte	0x04, 0x11
        /*000e*/ 	.short	(.L_3 - .L_2)
	.align		4
.L_2:
        /*0010*/ 	.word	index@(_Z10dotProductPfS_S_i)
        /*0014*/ 	.word	0x00000000


	//----- nvinfo : EIATTR_MIN_STACK_SIZE
	.align		4
.L_3:
        /*0018*/ 	.byte	0x04, 0x12
        /*001a*/ 	.short	(.L_5 - .L_4)
	.align		4
.L_4:
        /*001c*/ 	.word	index@(_Z10dotProductPfS_S_i)
        /*0020*/ 	.word	0x00000000
.L_5:


//--------------------- .nv.compat                --------------------------
	.section	.nv.compat,"",@"SHT_CUDA_COMPAT_INFO"
	.align	4
        /*0000*/ 	.byte	0x02, 0x09, 0x00, 0x00, 0x02, 0x02, 0x01, 0x00, 0x02, 0x05, 0x05, 0x00, 0x03, 0x07, 0x01, 0x01
        /*0010*/ 	.byte	0x02, 0x03, 0x00, 0x00, 0x02, 0x06, 0x01, 0x00, 0x04, 0x0b, 0x08, 0x00, 0x09, 0x00, 0x00, 0x00
        /*0020*/ 	.byte	0x00, 0x00, 0x00, 0x00


//--------------------- .nv.info._Z10dotProductPfS_S_i --------------------------
	.section	.nv.info._Z10dotProductPfS_S_i,"",@"SHT_CUDA_INFO"
	.sectionflags	@""
	.align	4


	//----- nvinfo : EIATTR_CUDA_API_VERSION
	.align		4
        /*0000*/ 	.byte	0x04, 0x37
        /*0002*/ 	.short	(.L_7 - .L_6)
.L_6:
        /*0004*/ 	.word	0x00000082


	//----- nvinfo : EIATTR_KPARAM_INFO
	.align		4
.L_7:
        /*0008*/ 	.byte	0x04, 0x17
        /*000a*/ 	.short	(.L_9 - .L_8)
.L_8:
        /*000c*/ 	.word	0x00000000
        /*0010*/ 	.short	0x0003
        /*0012*/ 	.short	0x0018
        /*0014*/ 	.byte	0x00, 0xf0, 0x11, 0x00


	//----- nvinfo : EIATTR_KPARAM_INFO
	.align		4
.L_9:
        /*0018*/ 	.byte	0x04, 0x17
        /*001a*/ 	.short	(.L_11 - .L_10)
.L_10:
        /*001c*/ 	.word	0x00000000
        /*0020*/ 	.short	0x0002
        /*0022*/ 	.short	0x0010
        /*0024*/ 	.byte	0x00, 0xf5, 0x21, 0x00


	//----- nvinfo : EIATTR_KPARAM_INFO
	.align		4
.L_11:
        /*0028*/ 	.byte	0x04, 0x17
        /*002a*/ 	.short	(.L_13 - .L_12)
.L_12:
        /*002c*/ 	.word	0x00000000
        /*0030*/ 	.short	0x0001
        /*0032*/ 	.short	0x0008
        /*0034*/ 	.byte	0x00, 0xf5, 0x21, 0x00


	//----- nvinfo : EIATTR_KPARAM_INFO
	.align		4
.L_13:
        /*0038*/ 	.byte	0x04, 0x17
        /*003a*/ 	.short	(.L_15 - .L_14)
.L_14:
        /*003c*/ 	.word	0x00000000
        /*0040*/ 	.short	0x0000
        /*0042*/ 	.short	0x0000
        /*0044*/ 	.byte	0x00, 0xf5, 0x21, 0x00


	//----- nvinfo : EIATTR_SPARSE_MMA_MASK
	.align		4
.L_15:
        /*0048*/ 	.byte	0x03, 0x50
        /*004a*/ 	.short	0x0000


	//----- nvinfo : EIATTR_MAXREG_COUNT
	.align		4
        /*004c*/ 	.byte	0x03, 0x1b
        /*004e*/ 	.short	0x00ff


	//----- nvinfo : EIATTR_NUM_BARRIERS
	.align		4
        /*0050*/ 	.byte	0x02, 0x4c
        /*0052*/ 	.byte	0x01
	.zero		1


	//----- nvinfo : EIATTR_MERCURY_ISA_VERSION
	.align		4
        /*0054*/ 	.byte	0x03, 0x5f
        /*0056*/ 	.short	0x0101


	//----- nvinfo : EIATTR_VRC_CTA_INIT_COUNT
	.align		4
        /*0058*/ 	.byte	0x02, 0x4a
	.zero		1
	.zero		1


	//----- nvinfo : EIATTR_EXIT_INSTR_OFFSETS
	.align		4
        /*005c*/ 	.byte	0x04, 0x1c
        /*005e*/ 	.short	(.L_17 - .L_16)


	//   ....[0]....
.L_16:
        /*0060*/ 	.word	0x00000250


	//   ....[1]....
        /*0064*/ 	.word	0x000002d0


	//----- nvinfo : EIATTR_CBANK_PARAM_SIZE
	.align		4
.L_17:
        /*0068*/ 	.byte	0x03, 0x19
        /*006a*/ 	.short	0x001c


	//----- nvinfo : EIATTR_PARAM_CBANK
	.align		4
        /*006c*/ 	.byte	0x04, 0x0a
        /*006e*/ 	.short	(.L_19 - .L_18)
	.align		4
.L_18:
        /*0070*/ 	.word	index@(.nv.constant0._Z10dotProductPfS_S_i)
        /*0074*/ 	.short	0x0380
        /*0076*/ 	.short	0x001c


	//----- nvinfo : EIATTR_SW_WAR
	.align		4
.L_19:
        /*0078*/ 	.byte	0x04, 0x36
        /*007a*/ 	.short	(.L_21 - .L_20)
.L_20:
        /*007c*/ 	.word	0x00000008
.L_21:


//--------------------- .nv.callgraph             --------------------------
	.section	.nv.callgraph,"",@"SHT_CUDA_CALLGRAPH"
	.align	4
	.sectionentsize	8
	.align		4
        /*0000*/ 	.word	0x00000000
	.align		4
        /*0004*/ 	.word	0xffffffff
	.align		4
        /*0008*/ 	.word	0x00000000
	.align		4
        /*000c*/ 	.word	0xfffffffe
	.align		4
        /*0010*/ 	.word	0x00000000
	.align		4
        /*0014*/ 	.word	0xfffffffd
	.align		4
        /*0018*/ 	.word	0x00000000
	.align		4
        /*001c*/ 	.word	0xfffffffc


//--------------------- .text._Z10dotProductPfS_S_i --------------------------
	.section	.text._Z10dotProductPfS_S_i,"ax",@progbits
	.align	128
        .global         _Z10dotProductPfS_S_i
        .type           _Z10dotProductPfS_S_i,@function
        .size           _Z10dotProductPfS_S_i,(.L_x_3 - _Z10dotProductPfS_S_i)
        .other          _Z10dotProductPfS_S_i,@"STO_CUDA_ENTRY STV_DEFAULT"
_Z10dotProductPfS_S_i:
.text._Z10dotProductPfS_S_i:
[----:B------:R-:W-:Y:S01]  /*0000*/  LDC R1, c[0x0][0x37c] ;  /* 0x0000df00ff017b82 */ /* 0x000fe20000000800 */
[----:B------:R-:W0:Y:S01]  /*0010*/  S2R R8, SR_TID.X ;  /* 0x0000000000087919 */ /* 0x000e220000002100 */
[----:B------:R-:W0:Y:S06]  /*0020*/  LDCU UR8, c[0x0][0x360] ;  /* 0x00006c00ff0877ac */ /* 0x000e2c0008000800 */
[----:B------:R-:W1:Y:S01]  /*0030*/  LDC.64 R2, c[0x0][0x380] ;  /* 0x0000e000ff027b82 */ /* 0x000e620000000a00 */
[----:B------:R-:W0:Y:S01]  /*0040*/  S2R R9, SR_CTAID.X ;  /* 0x0000000000097919 */ /* 0x000e220000002500 */
[----:B------:R-:W2:Y:S01]  /*0050*/  LDCU UR4, c[0x0][0x398] ;  /* 0x00007300ff0477ac */ /* 0x000ea20008000800 */
[----:B------:R-:W3:Y:S05]  /*0060*/  LDCU.64 UR6, c[0x0][0x358] ;  /* 0x00006b00ff0677ac */ /* 0x000eea0008000a00 */
[----:B------:R-:W4:Y:S01]  /*0070*/  LDC.64 R4, c[0x0][0x388] ;  /* 0x0000e200ff047b82 */ /* 0x000f220000000a00 */
[----:B0-----:R-:W-:-:S05]  /*0080*/  IMAD R7, R9, UR8, R8 ;  /* 0x0000000809077c24 */ /* 0x001fca000f8e0208 */
[----:B--2---:R-:W-:-:S13]  /*0090*/  ISETP.GE.AND P1, PT, R7, UR4, PT ;  /* 0x0000000407007c0c */ /* 0x004fda000bf26270 */
[----:B-1----:R-:W-:-:S04]  /*00a0*/  @!P1 IMAD.WIDE R2, R7, 0x4, R2 ;  /* 0x0000000407029825 */ /* 0x002fc800078e0202 */
[----:B----4-:R-:W-:Y:S02]  /*00b0*/  @!P1 IMAD.WIDE R4, R7, 0x4, R4 ;  /* 0x0000000407049825 */ /* 0x010fe400078e0204 */
[----:B---3--:R-:W2:Y:S04]  /*00c0*/  @!P1 LDG.E R2, desc[UR6][R2.64] ;  /* 0x0000000602029981 */ /* 0x008ea8000c1e1900 */
[----:B------:R-:W2:Y:S01]  /*00d0*/  @!P1 LDG.E R5, desc[UR6][R4.64] ;  /* 0x0000000604059981 */ /* 0x000ea2000c1e1900 */
[----:B------:R-:W0:Y:S01]  /*00e0*/  S2UR UR5, SR_CgaCtaId ;  /* 0x00000000000579c3 */ /* 0x000e220000008800 */
[----:B------:R-:W-:Y:S01]  /*00f0*/  IMAD.U32 R6, RZ, RZ, UR8 ;  /* 0x00000008ff067e24 */ /* 0x000fe2000f8e00ff */
[----:B------:R-:W-:Y:S01]  /*0100*/  UMOV UR4, 0x400 ;  /* 0x0000040000047882 */ /* 0x000fe20000000000 */
[----:B------:R-:W-:-:S03]  /*0110*/  IMAD.MOV.U32 R7, RZ, RZ, RZ ;  /* 0x000000ffff077224 */ /* 0x000fc600078e00ff */
[----:B------:R-:W-:Y:S01]  /*0120*/  ISETP.GE.U32.AND P0, PT, R6, 0x2, PT ;  /* 0x000000020600780c */ /* 0x000fe20003f06070 */
[----:B0-----:R-:W-:-:S06]  /*0130*/  ULEA UR4, UR5, UR4, 0x18 ;  /* 0x0000000405047291 */ /* 0x001fcc000f8ec0ff */
[----:B------:R-:W-:Y:S01]  /*0140*/  LEA R0, R8, UR4, 0x2 ;  /* 0x0000000408007c11 */ /* 0x000fe2000f8e10ff */
[----:B--2---:R-:W-:Y:S01]  /*0150*/  @!P1 FMUL R7, R2, R5 ;  /* 0x0000000502079220 */ /* 0x004fe20000400000 */
[----:B------:R-:W-:-:S04]  /*0160*/  ISETP.NE.AND P1, PT, R8, RZ, PT ;  /* 0x000000ff0800720c */ /* 0x000fc80003f25270 */
[----:B------:R0:W-:Y:S01]  /*0170*/  STS [R0], R7 ;  /* 0x0000000700007388 */ /* 0x0001e20000000800 */
[----:B------:R-:W-:Y:S06]  /*0180*/  BAR.SYNC.DEFER_BLOCKING 0x0 ;  /* 0x0000000000007b1d */ /* 0x000fec0000010000 */
[----:B------:R-:W-:Y:S05]  /*0190*/  @!P0 BRA `(.L_x_0) ;  /* 0x00000000002c8947 */ /* 0x000fea0003800000 */
.L_x_1:
[----:B------:R-:W-:-:S04]  /*01a0*/  SHF.R.U32.HI R5, RZ, 0x1, R6 ;  /* 0x00000001ff057819 */ /* 0x000fc80000011606 */
[----:B------:R-:W-:-:S13]  /*01b0*/  ISETP.GE.U32.AND P0, PT, R8, R5, PT ;  /* 0x000000050800720c */ /* 0x000fda0003f06070 */
[----:B------:R-:W-:Y:S01]  /*01c0*/  @!P0 LEA R2, R5, R0, 0x2 ;  /* 0x0000000005028211 */ /* 0x000fe200078e10ff */
[----:B------:R-:W-:Y:S05]  /*01d0*/  @!P0 LDS R3, [R0] ;  /* 0x0000000000038984 */ /* 0x000fea0000000800 */
[----:B------:R-:W1:Y:S02]  /*01e0*/  @!P0 LDS R2, [R2] ;  /* 0x0000000002028984 */ /* 0x000e640000000800 */
[----:B-1----:R-:W-:-:S05]  /*01f0*/  @!P0 FADD R3, R2, R3 ;  /* 0x0000000302038221 */ /* 0x002fca0000000000 */
[----:B------:R1:W-:Y:S01]  /*0200*/  @!P0 STS [R0], R3 ;  /* 0x0000000300008388 */ /* 0x0003e20000000800 */
[----:B------:R-:W-:Y:S01]  /*0210*/  BAR.SYNC.DEFER_BLOCKING 0x0 ;  /* 0x0000000000007b1d */ /* 0x000fe20000010000 */
[----:B------:R-:W-:Y:S02]  /*0220*/  ISETP.GT.U32.AND P0, PT, R6, 0x3, PT ;  /* 0x000000030600780c */ /* 0x000fe40003f04070 */
[----:B------:R-:W-:-:S11]  /*0230*/  MOV R6, R5 ;  /* 0x0000000500067202 */ /* 0x000fd60000000f00 */
[----:B-1----:R-:W-:Y:S05]  /*0240*/  @P0 BRA `(.L_x_1) ;  /* 0xfffffffc00d40947 */ /* 0x002fea000383ffff */
.L_x_0:
[----:B------:R-:W-:Y:S05]  /*0250*/  @P1 EXIT ;  /* 0x000000000000194d */ /* 0x000fea0003800000 */
[----:B------:R-:W1:Y:S01]  /*0260*/  S2UR UR5, SR_CgaCtaId ;  /* 0x00000000000579c3 */ /* 0x000e620000008800 */
[----:B------:R-:W-:-:S07]  /*0270*/  UMOV UR4, 0x400 ;  /* 0x0000040000047882 */ /* 0x000fce0000000000 */
[----:B------:R-:W2:Y:S01]  /*0280*/  LDC.64 R2, c[0x0][0x390] ;  /* 0x0000e400ff027b82 */ /* 0x000ea20000000a00 */
[----:B-1----:R-:W-:Y:S01]  /*0290*/  ULEA UR4, UR5, UR4, 0x18 ;  /* 0x0000000405047291 */ /* 0x002fe2000f8ec0ff */
[----:B--2---:R-:W-:-:S08]  /*02a0*/  IMAD.WIDE.U32 R2, R9, 0x4, R2 ;  /* 0x0000000409027825 */ /* 0x004fd000078e0002 */
[----:B------:R-:W1:Y:S04]  /*02b0*/  LDS R5, [UR4] ;  /* 0x00000004ff057984 */ /* 0x000e680008000800 */
[----:B-1----:R-:W-:Y:S01]  /*02c0*/  STG.E desc[UR6][R2.64], R5 ;  /* 0x0000000502007986 */ /* 0x002fe2000c101906 */
[----:B------:R-:W-:Y:S05]  /*02d0*/  EXIT ;  /* 0x000000000000794d */ /* 0x000fea0003800000 */
.L_x_2:
[----:B------:R-:W-:-:S00]  /*02e0*/  BRA `(.L_x_2) ;  /* 0xfffffffc00fc7947 */ /* 0x000fc0000383ffff */
[----:B------:R-:W-:-:S00]  /*02f0*/  NOP ;  /* 0x0000000000007918 */ /* 0x000fc00000000000 */
        /* <DEDUP_REMOVED lines=8> */
.L_x_3:


//--------------------- .nv.shared._Z10dotProductPfS_S_i --------------------------
	.section	.nv.shared._Z10dotProductPfS_S_i,"aw",@nobits
	.sectionflags	@""
	.align	4
.nv.shared._Z10dotProductPfS_S_i:
	.zero		3072


//--------------------- .nv.shared.reserved.0     --------------------------
	.section	.nv.shared.reserved.0,"aw",@nobits
	.weak		__nv_reservedSMEM_offset_0_alias
	.size		__nv_reservedSMEM_offset_0_alias, 0, 64
	.other		__nv_reservedSMEM_offset_0_alias,@"STO_CUDA_RESERVED_SHARED STV_DEFAULT"
__nv_reservedSMEM_offset_0_alias:
	.zero		0
	.zero		64


//--------------------- .nv.constant0._Z10dotProductPfS_S_i --------------------------
	.section	.nv.constant0._Z10dotProductPfS_S_i,"a",@progbits
	.sectionflags	@""
	.align	4
.nv.constant0._Z10dotProductPfS_S_i:
	.zero		924


//--------------------- SYMBOLS --------------------------

	.type		.nv.reservedSmem.offset0,@object
	.size		.nv.reservedSmem.offset0,0x4
	.type		.nv.reservedSmem.cap,@object
	.size		.nv.reservedSmem.cap,0x4
